//
// Generated by NVIDIA NVVM Compiler
//
// Compiler Build ID: CL-36424714
// Cuda compilation tools, release 13.0, V13.0.88
// Based on NVVM 20.0.0
//

.version 9.0
.target sm_100
.address_size 64

	// .globl	addVectorGpu

.visible .entry addVectorGpu(
	.param .u32 addVectorGpu_param_0,
	.param .u64 .ptr .align 1 addVectorGpu_param_1,
	.param .u64 .ptr .align 1 addVectorGpu_param_2,
	.param .u64 .ptr .align 1 addVectorGpu_param_3
)
{
	.reg .pred 	%p<2>;
	.reg .b32 	%r<6>;
	.reg .b32 	%f<4>;
	.reg .b64 	%rd<11>;

	ld.param.u32 	%r2, [addVectorGpu_param_0];
	ld.param.u64 	%rd1, [addVectorGpu_param_1];
	ld.param.u64 	%rd2, [addVectorGpu_param_2];
	ld.param.u64 	%rd3, [addVectorGpu_param_3];
	mov.u32 	%r3, %ctaid.x;
	mov.u32 	%r4, %ntid.x;
	mov.u32 	%r5, %tid.x;
	mad.lo.s32 	%r1, %r3, %r4, %r5;
	setp.ge.s32 	%p1, %r1, %r2;
	@%p1 bra 	$L__BB0_2;
	cvta.to.global.u64 	%rd4, %rd1;
	cvta.to.global.u64 	%rd5, %rd2;
	cvta.to.global.u64 	%rd6, %rd3;
	mul.wide.s32 	%rd7, %r1, 4;
	add.s64 	%rd8, %rd4, %rd7;
	ld.global.f32 	%f1, [%rd8];
	add.s64 	%rd9, %rd5, %rd7;
	ld.global.f32 	%f2, [%rd9];
	add.f32 	%f3, %f1, %f2;
	add.s64 	%rd10, %rd6, %rd7;
	st.global.f32 	[%rd10], %f3;
$L__BB0_2:
	ret;

}


// ===== COMPILED SASS (sm_100) =====

	.target	sm_100

	.elftype	@"ET_EXEC"


//--------------------- .note.nv.tkinfo           --------------------------
	.section	.note.nv.tkinfo,"",@"SHT_NOTE"
	.sectionflags	@"SHF_NOTE_NV_TKINFO"
	.tkinfo
        /*0018*/ 	.word	0x00000002
        /*0030*/ 	.string	""
        /*0030*/ 	.string	"ptxas"
        /*0030*/ 	.string	"Cuda compilation tools, release 13.0, V13.0.88"
        /*0030*/ 	.string	"Build cuda_13.0.r13.0/compiler.36424714_0"
        /*0030*/ 	.string	"-arch sm_100 -m 64 "



//--------------------- .note.nv.cuinfo           --------------------------
	.section	.note.nv.cuinfo,"",@"SHT_NOTE"
	.sectionflags	@"SHF_NOTE_NV_CUINFO"
        /*0018*/ 	.short	0x0002
        /*001a*/ 	.short	0x0064
        /*001c*/ 	.short	0x0082
	.zero		2


//--------------------- .nv.info                  --------------------------
	.section	.nv.info,"",@"SHT_CUDA_INFO"
	.align	4


	//----- nvinfo : EIATTR_REGCOUNT
	.align		4
        /*0000*/ 	.byte	0x04, 0x2f
        /*0002*/ 	.short	(.L_1 - .L_0)
	.align		4
.L_0:
        /*0004*/ 	.word	index@(addVectorGpu)
        /*0008*/ 	.word	0x0000000c


	//----- nvinfo : EIATTR_FRAME_SIZE
	.align		4
.L_1:
        /*000c*/ 	.byte	0x04, 0x11
        /*000e*/ 	.short	(.L_3 - .L_2)
	.align		4
.L_2:
        /*0010*/ 	.word	index@(addVectorGpu)
        /*0014*/ 	.word	0x00000000


	//----- nvinfo : EIATTR_MIN_STACK_SIZE
	.align		4
.L_3:
        /*0018*/ 	.byte	0x04, 0x12
        /*001a*/ 	.short	(.L_5 - .L_4)
	.align		4
.L_4:
        /*001c*/ 	.word	index@(addVectorGpu)
        /*0020*/ 	.word	0x00000000
.L_5:


//--------------------- .nv.compat                --------------------------
	.section	.nv.compat,"",@"SHT_CUDA_COMPAT_INFO"
	.align	4
        /*0000*/ 	.byte	0x02, 0x09, 0x00, 0x00, 0x02, 0x02, 0x01, 0x00, 0x02, 0x05, 0x05, 0x00, 0x03, 0x07, 0x01, 0x01
        /*0010*/ 	.byte	0x02, 0x03, 0x00, 0x00, 0x02, 0x06, 0x01, 0x00, 0x04, 0x0b, 0x08, 0x00, 0x09, 0x00, 0x00, 0x00
        /*0020*/ 	.byte	0x00, 0x00, 0x00, 0x00


//--------------------- .nv.info.addVectorGpu     --------------------------
	.section	.nv.info.addVectorGpu,"",@"SHT_CUDA_INFO"
	.sectionflags	@""
	.align	4


	//----- nvinfo : EIATTR_CUDA_API_VERSION
	.align		4
        /*0000*/ 	.byte	0x04, 0x37
        /*0002*/ 	.short	(.L_7 - .L_6)
.L_6:
        /*0004*/ 	.word	0x00000082


	//----- nvinfo : EIATTR_KPARAM_INFO
	.align		4
.L_7:
        /*0008*/ 	.byte	0x04, 0x17
        /*000a*/ 	.short	(.L_9 - .L_8)
.L_8:
        /*000c*/ 	.word	0x00000000
        /*0010*/ 	.short	0x0003
        /*0012*/ 	.short	0x0018
        /*0014*/ 	.byte	0x00, 0xf5, 0x21, 0x00


	//----- nvinfo : EIATTR_KPARAM_INFO
	.align		4
.L_9:
        /*0018*/ 	.byte	0x04, 0x17
        /*001a*/ 	.short	(.L_11 - .L_10)
.L_10:
        /*001c*/ 	.word	0x00000000
        /*0020*/ 	.short	0x0002
        /*0022*/ 	.short	0x0010
        /*0024*/ 	.byte	0x00, 0xf5, 0x21, 0x00


	//----- nvinfo : EIATTR_KPARAM_INFO
	.align		4
.L_11:
        /*0028*/ 	.byte	0x04, 0x17
        /*002a*/ 	.short	(.L_13 - .L_12)
.L_12:
        /*002c*/ 	.word	0x00000000
        /*0030*/ 	.short	0x0001
        /*0032*/ 	.short	0x0008
        /*0034*/ 	.byte	0x00, 0xf5, 0x21, 0x00


	//----- nvinfo : EIATTR_KPARAM_INFO
	.align		4
.L_13:
        /*0038*/ 	.byte	0x04, 0x17
        /*003a*/ 	.short	(.L_15 - .L_14)
.L_14:
        /*003c*/ 	.word	0x00000000
        /*0040*/ 	.short	0x0000
        /*0042*/ 	.short	0x0000
        /*0044*/ 	.byte	0x00, 0xf0, 0x11, 0x00


	//----- nvinfo : EIATTR_SPARSE_MMA_MASK
	.align		4
.L_15:
        /*0048*/ 	.byte	0x03, 0x50
        /*004a*/ 	.short	0x0000


	//----- nvinfo : EIATTR_MAXREG_COUNT
	.align		4
        /*004c*/ 	.byte	0x03, 0x1b
        /*004e*/ 	.short	0x00ff


	//----- nvinfo : EIATTR_MERCURY_ISA_VERSION
	.align		4
        /*0050*/ 	.byte	0x03, 0x5f
        /*0052*/ 	.short	0x0101


	//----- nvinfo : EIATTR_VRC_CTA_INIT_COUNT
	.align		4
        /*0054*/ 	.byte	0x02, 0x4a
	.zero		1
	.zero		1


	//----- nvinfo : EIATTR_EXIT_INSTR_OFFSETS
	.align		4
        /*0058*/ 	.byte	0x04, 0x1c
        /*005a*/ 	.short	(.L_17 - .L_16)


	//   ....[0]....
.L_16:
        /*005c*/ 	.word	0x00000070


	//   ....[1]....
        /*0060*/ 	.word	0x00000130


	//----- nvinfo : EIATTR_CBANK_PARAM_SIZE
	.align		4
.L_17:
        /*0064*/ 	.byte	0x03, 0x19
        /*0066*/ 	.short	0x0020


	//----- nvinfo : EIATTR_PARAM_CBANK
	.align		4
        /*0068*/ 	.byte	0x04, 0x0a
        /*006a*/ 	.short	(.L_19 - .L_18)
	.align		4
.L_18:
        /*006c*/ 	.word	index@(.nv.constant0.addVectorGpu)
        /*0070*/ 	.short	0x0380
        /*0072*/ 	.short	0x0020


	//----- nvinfo : EIATTR_SW_WAR
	.align		4
.L_19:
        /*0074*/ 	.byte	0x04, 0x36
        /*0076*/ 	.short	(.L_21 - .L_20)
.L_20:
        /*0078*/ 	.word	0x00000008
.L_21:


//--------------------- .nv.callgraph             --------------------------
	.section	.nv.callgraph,"",@"SHT_CUDA_CALLGRAPH"
	.align	4
	.sectionentsize	8
	.align		4
        /*0000*/ 	.word	0x00000000
	.align		4
        /*0004*/ 	.word	0xffffffff
	.align		4
        /*0008*/ 	.word	0x00000000
	.align		4
        /*000c*/ 	.word	0xfffffffe
	.align		4
        /*0010*/ 	.word	0x00000000
	.align		4
        /*0014*/ 	.word	0xfffffffd
	.align		4
        /*0018*/ 	.word	0x00000000
	.align		4
        /*001c*/ 	.word	0xfffffffc


//--------------------- .text.addVectorGpu        --------------------------
	.section	.text.addVectorGpu,"ax",@progbits
	.align	128
        .global         addVectorGpu
        .type           addVectorGpu,@function
        .size           addVectorGpu,(.L_x_1 - addVectorGpu)
        .other          addVectorGpu,@"STO_CUDA_ENTRY STV_DEFAULT"
addVectorGpu:
.text.addVectorGpu:
[----:B------:R-:W-:Y:S01]  /*0000*/  LDC R1, c[0x0][0x37c] ;  /* 0x0000df00ff017b82 */ /* 0x000fe20000000800 */
[----:B------:R-:W0:Y:S07]  /*0010*/  S2R R0, SR_TID.X ;  /* 0x0000000000007919 */ /* 0x000e2e0000002100 */
[----:B------:R-:W0:Y:S01]  /*0020*/  S2UR UR4, SR_CTAID.X ;  /* 0x00000000000479c3 */ /* 0x000e220000002500 */
[----:B------:R-:W1:Y:S07]  /*0030*/  LDCU UR5, c[0x0][0x380] ;  /* 0x00007000ff0577ac */ /* 0x000e6e0008000800 */
[----:B------:R-:W0:Y:S02]  /*0040*/  LDC R9, c[0x0][0x360] ;  /* 0x0000d800ff097b82 */ /* 0x000e240000000800 */
[----:B0-----:R-:W-:-:S05]  /*0050*/  IMAD R9, R9, UR4, R0 ;  /* 0x0000000409097c24 */ /* 0x001fca000f8e0200 */
[----:B-1----:R-:W-:-:S13]  /*0060*/  ISETP.GE.AND P0, PT, R9, UR5, PT ;  /* 0x0000000509007c0c */ /* 0x002fda000bf06270 */
[----:B------:R-:W-:Y:S05]  /*0070*/  @P0 EXIT ;  /* 0x000000000000094d */ /* 0x000fea0003800000 */
[----:B------:R-:W0:Y:S01]  /*0080*/  LDC.64 R2, c[0x0][0x388] ;  /* 0x0000e200ff027b82 */ /* 0x000e220000000a00 */
[----:B------:R-:W1:Y:S07]  /*0090*/  LDCU.64 UR4, c[0x0][0x358] ;  /* 0x00006b00ff0477ac */ /* 0x000e6e0008000a00 */
[----:B------:R-:W2:Y:S08]  /*00a0*/  LDC.64 R4, c[0x0][0x390] ;  /* 0x0000e400ff047b82 */ /* 0x000eb00000000a00 */
[----:B------:R-:W3:Y:S01]  /*00b0*/  LDC.64 R6, c[0x0][0x398] ;  /* 0x0000e600ff067b82 */ /* 0x000ee20000000a00 */
[----:B0-----:R-:W-:-:S06]  /*00c0*/  IMAD.WIDE R2, R9, 0x4, R2 ;  /* 0x0000000409027825 */ /* 0x001fcc00078e0202 */
[----:B-1----:R-:W4:Y:S01]  /*00d0*/  LDG.E R2, desc[UR4][R2.64] ;  /* 0x0000000402027981 */ /* 0x002f22000c1e1900 */
[----:B--2---:R-:W-:-:S06]  /*00e0*/  IMAD.WIDE R4, R9, 0x4, R4 ;  /* 0x0000000409047825 */ /* 0x004fcc00078e0204 */
[----:B------:R-:W4:Y:S01]  /*00f0*/  LDG.E R5, desc[UR4][R4.64] ;  /* 0x0000000404057981 */ /* 0x000f22000c1e1900 */
[----:B---3--:R-:W-:-:S04]  /*0100*/  IMAD.WIDE R6, R9, 0x4, R6 ;  /* 0x0000000409067825 */ /* 0x008fc800078e0206 */
[----:B----4-:R-:W-:-:S05]  /*0110*/  FADD R9, R2, R5 ;  /* 0x0000000502097221 */ /* 0x010fca0000000000 */
[----:B------:R-:W-:Y:S01]  /*0120*/  STG.E desc[UR4][R6.64], R9 ;  /* 0x0000000906007986 */ /* 0x000fe2000c101904 */
[----:B------:R-:W-:Y:S05]  /*0130*/  EXIT ;  /* 0x000000000000794d */ /* 0x000fea0003800000 */
.L_x_0:
[----:B------:R-:W-:-:S00]  /*0140*/  BRA `(.L_x_0) ;  /* 0xfffffffc00fc7947 */ /* 0x000fc0000383ffff */
[----:B------:R-:W-:-:S00]  /*0150*/  NOP ;  /* 0x0000000000007918 */ /* 0x000fc00000000000 */
        /* <DEDUP_REMOVED lines=10> */
.L_x_1:


//--------------------- .nv.shared.reserved.0     --------------------------
	.section	.nv.shared.reserved.0,"aw",@nobits
	.weak		__nv_reservedSMEM_offset_0_alias
	.size		__nv_reservedSMEM_offset_0_alias, 0, 64
	.other		__nv_reservedSMEM_offset_0_alias,@"STO_CUDA_RESERVED_SHARED STV_DEFAULT"
__nv_reservedSMEM_offset_0_alias:
	.zero		0
	.zero		64


//--------------------- .nv.constant0.addVectorGpu --------------------------
	.section	.nv.constant0.addVectorGpu,"a",@progbits
	.sectionflags	@""
	.align	4
.nv.constant0.addVectorGpu:
	.zero		928


//--------------------- SYMBOLS --------------------------

	.type		.nv.reservedSmem.offset0,@object
	.size		.nv.reservedSmem.offset0,0x4
